//
// Generated by NVIDIA NVVM Compiler
//
// Compiler Build ID: CL-36424714
// Cuda compilation tools, release 13.0, V13.0.88
// Based on NVVM 20.0.0
//

.version 9.0
.target sm_100
.address_size 64

	// .globl	_Z9op_singleid
.extern .func  (.param .b32 func_retval0) vprintf
(
	.param .b64 vprintf_param_0,
	.param .b64 vprintf_param_1
)
;
.global .align 1 .b8 $str[17] = {116, 111, 116, 32, 115, 105, 110, 103, 108, 101, 58, 32, 37, 108, 102, 10};

.visible .entry _Z9op_singleid(
	.param .u32 _Z9op_singleid_param_0,
	.param .f64 _Z9op_singleid_param_1
)
{
	.local .align 8 .b8 	__local_depot0[8];
	.reg .b64 	%SP;
	.reg .b64 	%SPL;
	.reg .pred 	%p<6>;
	.reg .b32 	%r<13>;
	.reg .b64 	%rd<5>;
	.reg .b64 	%fd<43>;

	mov.u64 	%SPL, __local_depot0;
	cvta.local.u64 	%SP, %SPL;
	ld.param.u32 	%r6, [_Z9op_singleid_param_0];
	ld.param.f64 	%fd8, [_Z9op_singleid_param_1];
	mov.u32 	%r7, %ctaid.x;
	mov.u32 	%r1, %ntid.x;
	mov.u32 	%r8, %tid.x;
	mad.lo.s32 	%r12, %r7, %r1, %r8;
	setp.ge.s32 	%p1, %r12, %r6;
	mov.f64 	%fd42, 0d0000000000000000;
	@%p1 bra 	$L__BB0_5;
	abs.f64 	%fd1, %fd8;
	neg.f64 	%fd2, %fd1;
	mov.u32 	%r9, %nctaid.x;
	mul.lo.s32 	%r3, %r1, %r9;
	mov.f64 	%fd42, 0d0000000000000000;
$L__BB0_2:
	setp.leu.f64 	%p2, %fd1, 0d3FF0000000000000;
	mov.f64 	%fd41, %fd1;
	@%p2 bra 	$L__BB0_4;
	setp.eq.f64 	%p3, %fd1, 0d7FF0000000000000;
	rcp.approx.ftz.f64 	%fd11, %fd1;
	fma.rn.f64 	%fd12, %fd2, %fd11, 0d3FF0000000000000;
	fma.rn.f64 	%fd13, %fd12, %fd12, %fd12;
	fma.rn.f64 	%fd14, %fd13, %fd11, %fd11;
	selp.f64 	%fd41, 0d0000000000000000, %fd14, %p3;
$L__BB0_4:
	setp.gt.f64 	%p4, %fd1, 0d3FF0000000000000;
	mul.f64 	%fd15, %fd41, %fd41;
	fma.rn.f64 	%fd16, %fd15, 0dBEF53E1D2A25FF7E, 0d3F2D3B63DBB65B49;
	fma.rn.f64 	%fd17, %fd16, %fd15, 0dBF5312788DDE082E;
	fma.rn.f64 	%fd18, %fd17, %fd15, 0d3F6F9690C8249315;
	fma.rn.f64 	%fd19, %fd18, %fd15, 0dBF82CF5AABC7CF0D;
	fma.rn.f64 	%fd20, %fd19, %fd15, 0d3F9162B0B2A3BFDE;
	fma.rn.f64 	%fd21, %fd20, %fd15, 0dBF9A7256FEB6FC6B;
	fma.rn.f64 	%fd22, %fd21, %fd15, 0d3FA171560CE4A489;
	fma.rn.f64 	%fd23, %fd22, %fd15, 0dBFA4F44D841450E4;
	fma.rn.f64 	%fd24, %fd23, %fd15, 0d3FA7EE3D3F36BB95;
	fma.rn.f64 	%fd25, %fd24, %fd15, 0dBFAAD32AE04A9FD1;
	fma.rn.f64 	%fd26, %fd25, %fd15, 0d3FAE17813D66954F;
	fma.rn.f64 	%fd27, %fd26, %fd15, 0dBFB11089CA9A5BCD;
	fma.rn.f64 	%fd28, %fd27, %fd15, 0d3FB3B12B2DB51738;
	fma.rn.f64 	%fd29, %fd28, %fd15, 0dBFB745D022F8DC5C;
	fma.rn.f64 	%fd30, %fd29, %fd15, 0d3FBC71C709DFE927;
	fma.rn.f64 	%fd31, %fd30, %fd15, 0dBFC2492491FA1744;
	fma.rn.f64 	%fd32, %fd31, %fd15, 0d3FC99999999840D2;
	fma.rn.f64 	%fd33, %fd32, %fd15, 0dBFD555555555544C;
	mul.f64 	%fd34, %fd15, %fd33;
	fma.rn.f64 	%fd35, %fd34, %fd41, %fd41;
	mov.f64 	%fd36, 0d3FF921FB54442D18;
	sub.f64 	%fd37, %fd36, %fd35;
	selp.f64 	%fd38, %fd37, %fd35, %p4;
	copysign.f64 	%fd39, %fd8, %fd38;
	add.f64 	%fd42, %fd42, %fd39;
	add.s32 	%r12, %r12, %r3;
	setp.lt.s32 	%p5, %r12, %r6;
	@%p5 bra 	$L__BB0_2;
$L__BB0_5:
	add.u64 	%rd1, %SP, 0;
	add.u64 	%rd2, %SPL, 0;
	st.local.f64 	[%rd2], %fd42;
	mov.u64 	%rd3, $str;
	cvta.global.u64 	%rd4, %rd3;
	{ // callseq 0, 0
	.param .b64 param0;
	st.param.b64 	[param0], %rd4;
	.param .b64 param1;
	st.param.b64 	[param1], %rd1;
	.param .b32 retval0;
	call.uni (retval0), 
	vprintf, 
	(
	param0, 
	param1
	);
	ld.param.b32 	%r10, [retval0];
	} // callseq 0
	ret;

}
	// .globl	_Z8op_multiidPf
.visible .entry _Z8op_multiidPf(
	.param .u32 _Z8op_multiidPf_param_0,
	.param .f64 _Z8op_multiidPf_param_1,
	.param .u64 .ptr .align 1 _Z8op_multiidPf_param_2
)
{
	.reg .pred 	%p<6>;
	.reg .b32 	%r<11>;
	.reg .b32 	%f<3>;
	.reg .b64 	%rd<5>;
	.reg .b64 	%fd<38>;

	ld.param.u32 	%r6, [_Z8op_multiidPf_param_0];
	ld.param.f64 	%fd5, [_Z8op_multiidPf_param_1];
	ld.param.u64 	%rd2, [_Z8op_multiidPf_param_2];
	mov.u32 	%r7, %ctaid.x;
	mov.u32 	%r1, %ntid.x;
	mov.u32 	%r8, %tid.x;
	mad.lo.s32 	%r10, %r7, %r1, %r8;
	setp.ge.s32 	%p1, %r10, %r6;
	@%p1 bra 	$L__BB1_5;
	abs.f64 	%fd1, %fd5;
	neg.f64 	%fd2, %fd1;
	mov.u32 	%r9, %nctaid.x;
	mul.lo.s32 	%r3, %r1, %r9;
	cvta.to.global.u64 	%rd1, %rd2;
	rcp.approx.ftz.f64 	%fd6, %fd1;
	fma.rn.f64 	%fd7, %fd2, %fd6, 0d3FF0000000000000;
$L__BB1_2:
	setp.leu.f64 	%p2, %fd1, 0d3FF0000000000000;
	mov.f64 	%fd37, %fd1;
	@%p2 bra 	$L__BB1_4;
	setp.eq.f64 	%p3, %fd1, 0d7FF0000000000000;
	fma.rn.f64 	%fd8, %fd7, %fd7, %fd7;
	fma.rn.f64 	%fd9, %fd8, %fd6, %fd6;
	selp.f64 	%fd37, 0d0000000000000000, %fd9, %p3;
$L__BB1_4:
	setp.gt.f64 	%p4, %fd1, 0d3FF0000000000000;
	mul.f64 	%fd10, %fd37, %fd37;
	fma.rn.f64 	%fd11, %fd10, 0dBEF53E1D2A25FF7E, 0d3F2D3B63DBB65B49;
	fma.rn.f64 	%fd12, %fd11, %fd10, 0dBF5312788DDE082E;
	fma.rn.f64 	%fd13, %fd12, %fd10, 0d3F6F9690C8249315;
	fma.rn.f64 	%fd14, %fd13, %fd10, 0dBF82CF5AABC7CF0D;
	fma.rn.f64 	%fd15, %fd14, %fd10, 0d3F9162B0B2A3BFDE;
	fma.rn.f64 	%fd16, %fd15, %fd10, 0dBF9A7256FEB6FC6B;
	fma.rn.f64 	%fd17, %fd16, %fd10, 0d3FA171560CE4A489;
	fma.rn.f64 	%fd18, %fd17, %fd10, 0dBFA4F44D841450E4;
	fma.rn.f64 	%fd19, %fd18, %fd10, 0d3FA7EE3D3F36BB95;
	fma.rn.f64 	%fd20, %fd19, %fd10, 0dBFAAD32AE04A9FD1;
	fma.rn.f64 	%fd21, %fd20, %fd10, 0d3FAE17813D66954F;
	fma.rn.f64 	%fd22, %fd21, %fd10, 0dBFB11089CA9A5BCD;
	fma.rn.f64 	%fd23, %fd22, %fd10, 0d3FB3B12B2DB51738;
	fma.rn.f64 	%fd24, %fd23, %fd10, 0dBFB745D022F8DC5C;
	fma.rn.f64 	%fd25, %fd24, %fd10, 0d3FBC71C709DFE927;
	fma.rn.f64 	%fd26, %fd25, %fd10, 0dBFC2492491FA1744;
	fma.rn.f64 	%fd27, %fd26, %fd10, 0d3FC99999999840D2;
	fma.rn.f64 	%fd28, %fd27, %fd10, 0dBFD555555555544C;
	mul.f64 	%fd29, %fd10, %fd28;
	fma.rn.f64 	%fd30, %fd29, %fd37, %fd37;
	mov.f64 	%fd31, 0d3FF921FB54442D18;
	sub.f64 	%fd32, %fd31, %fd30;
	selp.f64 	%fd33, %fd32, %fd30, %p4;
	copysign.f64 	%fd34, %fd5, %fd33;
	mul.wide.s32 	%rd3, %r10, 4;
	add.s64 	%rd4, %rd1, %rd3;
	ld.global.f32 	%f1, [%rd4];
	cvt.f64.f32 	%fd35, %f1;
	add.f64 	%fd36, %fd34, %fd35;
	cvt.rn.f32.f64 	%f2, %fd36;
	st.global.f32 	[%rd4], %f2;
	add.s32 	%r10, %r10, %r3;
	setp.lt.s32 	%p5, %r10, %r6;
	@%p5 bra 	$L__BB1_2;
$L__BB1_5:
	ret;

}


// ===== COMPILED SASS (sm_100) =====

	.target	sm_100

	.elftype	@"ET_EXEC"


//--------------------- .note.nv.tkinfo           --------------------------
	.section	.note.nv.tkinfo,"",@"SHT_NOTE"
	.sectionflags	@"SHF_NOTE_NV_TKINFO"
	.tkinfo
        /*0018*/ 	.word	0x00000002
        /*0030*/ 	.string	""
        /*0030*/ 	.string	"ptxas"
        /*0030*/ 	.string	"Cuda compilation tools, release 13.0, V13.0.88"
        /*0030*/ 	.string	"Build cuda_13.0.r13.0/compiler.36424714_0"
        /*0030*/ 	.string	"-arch sm_100 -m 64 "



//--------------------- .note.nv.cuinfo           --------------------------
	.section	.note.nv.cuinfo,"",@"SHT_NOTE"
	.sectionflags	@"SHF_NOTE_NV_CUINFO"
        /*0018*/ 	.short	0x0002
        /*001a*/ 	.short	0x0064
        /*001c*/ 	.short	0x0082
	.zero		2


//--------------------- .nv.info                  --------------------------
	.section	.nv.info,"",@"SHT_CUDA_INFO"
	.align	4


	//----- nvinfo : EIATTR_REGCOUNT
	.align		4
        /*0000*/ 	.byte	0x04, 0x2f
        /*0002*/ 	.short	(.L_2 - .L_1)
	.align		4
.L_1:
        /*0004*/ 	.word	index@(_Z9op_singleid)
        /*0008*/ 	.word	0x00000018


	//----- nvinfo : EIATTR_FRAME_SIZE
	.align		4
.L_2:
        /*000c*/ 	.byte	0x04, 0x11
        /*000e*/ 	.short	(.L_4 - .L_3)
	.align		4
.L_3:
        /*0010*/ 	.word	index@(_Z9op_singleid)
        /*0014*/ 	.word	0x00000008


	//----- nvinfo : EIATTR_REGCOUNT
	.align		4
.L_4:
        /*0018*/ 	.byte	0x04, 0x2f
        /*001a*/ 	.short	(.L_6 - .L_5)
	.align		4
.L_5:
        /*001c*/ 	.word	index@(_Z8op_multiidPf)
        /*0020*/ 	.word	0x00000018


	//----- nvinfo : EIATTR_FRAME_SIZE
	.align		4
.L_6:
        /*0024*/ 	.byte	0x04, 0x11
        /*0026*/ 	.short	(.L_8 - .L_7)
	.align		4
.L_7:
        /*0028*/ 	.word	index@(_Z8op_multiidPf)
        /*002c*/ 	.word	0x00000000


	//----- nvinfo : EIATTR_MIN_STACK_SIZE
	.align		4
.L_8:
        /*0030*/ 	.byte	0x04, 0x12
        /*0032*/ 	.short	(.L_10 - .L_9)
	.align		4
.L_9:
        /*0034*/ 	.word	index@(_Z8op_multiidPf)
        /*0038*/ 	.word	0x00000000


	//----- nvinfo : EIATTR_MIN_STACK_SIZE
	.align		4
.L_10:
        /*003c*/ 	.byte	0x04, 0x12
        /*003e*/ 	.short	(.L_12 - .L_11)
	.align		4
.L_11:
        /*0040*/ 	.word	index@(_Z9op_singleid)
        /*0044*/ 	.word	0x00000008
.L_12:


//--------------------- .nv.compat                --------------------------
	.section	.nv.compat,"",@"SHT_CUDA_COMPAT_INFO"
	.align	4
        /*0000*/ 	.byte	0x02, 0x09, 0x00, 0x00, 0x02, 0x02, 0x01, 0x00, 0x02, 0x05, 0x05, 0x00, 0x03, 0x07, 0x01, 0x01
        /*0010*/ 	.byte	0x02, 0x03, 0x00, 0x00, 0x02, 0x06, 0x01, 0x00, 0x04, 0x0b, 0x08, 0x00, 0x01, 0x00, 0x00, 0x00
        /*0020*/ 	.byte	0x00, 0x00, 0x00, 0x00


//--------------------- .nv.info._Z8op_multiidPf  --------------------------
	.section	.nv.info._Z8op_multiidPf,"",@"SHT_CUDA_INFO"
	.sectionflags	@""
	.align	4


	//----- nvinfo : EIATTR_CUDA_API_VERSION
	.align		4
        /*0000*/ 	.byte	0x04, 0x37
        /*0002*/ 	.short	(.L_14 - .L_13)
.L_13:
        /*0004*/ 	.word	0x00000082


	//----- nvinfo : EIATTR_KPARAM_INFO
	.align		4
.L_14:
        /*0008*/ 	.byte	0x04, 0x17
        /*000a*/ 	.short	(.L_16 - .L_15)
.L_15:
        /*000c*/ 	.word	0x00000000
        /*0010*/ 	.short	0x0002
        /*0012*/ 	.short	0x0010
        /*0014*/ 	.byte	0x00, 0xf5, 0x21, 0x00


	//----- nvinfo : EIATTR_KPARAM_INFO
	.align		4
.L_16:
        /*0018*/ 	.byte	0x04, 0x17
        /*001a*/ 	.short	(.L_18 - .L_17)
.L_17:
        /*001c*/ 	.word	0x00000000
        /*0020*/ 	.short	0x0001
        /*0022*/ 	.short	0x0008
        /*0024*/ 	.byte	0x00, 0xf0, 0x21, 0x00


	//----- nvinfo : EIATTR_KPARAM_INFO
	.align		4
.L_18:
        /*0028*/ 	.byte	0x04, 0x17
        /*002a*/ 	.short	(.L_20 - .L_19)
.L_19:
        /*002c*/ 	.word	0x00000000
        /*0030*/ 	.short	0x0000
        /*0032*/ 	.short	0x0000
        /*0034*/ 	.byte	0x00, 0xf0, 0x11, 0x00


	//----- nvinfo : EIATTR_SPARSE_MMA_MASK
	.align		4
.L_20:
        /*0038*/ 	.byte	0x03, 0x50
        /*003a*/ 	.short	0x0000


	//----- nvinfo : EIATTR_MAXREG_COUNT
	.align		4
        /*003c*/ 	.byte	0x03, 0x1b
        /*003e*/ 	.short	0x00ff


	//----- nvinfo : EIATTR_MERCURY_ISA_VERSION
	.align		4
        /*0040*/ 	.byte	0x03, 0x5f
        /*0042*/ 	.short	0x0101


	//----- nvinfo : EIATTR_VRC_CTA_INIT_COUNT
	.align		4
        /*0044*/ 	.byte	0x02, 0x4a
	.zero		1
	.zero		1


	//----- nvinfo : EIATTR_EXIT_INSTR_OFFSETS
	.align		4
        /*0048*/ 	.byte	0x04, 0x1c
        /*004a*/ 	.short	(.L_22 - .L_21)


	//   ....[0]....
.L_21:
        /*004c*/ 	.word	0x00000070


	//   ....[1]....
        /*0050*/ 	.word	0x00000650


	//----- nvinfo : EIATTR_CRS_STACK_SIZE
	.align		4
.L_22:
        /*0054*/ 	.byte	0x04, 0x1e
        /*0056*/ 	.short	(.L_24 - .L_23)
.L_23:
        /*0058*/ 	.word	0x00000000


	//----- nvinfo : EIATTR_CBANK_PARAM_SIZE
	.align		4
.L_24:
        /*005c*/ 	.byte	0x03, 0x19
        /*005e*/ 	.short	0x0018


	//----- nvinfo : EIATTR_PARAM_CBANK
	.align		4
        /*0060*/ 	.byte	0x04, 0x0a
        /*0062*/ 	.short	(.L_26 - .L_25)
	.align		4
.L_25:
        /*0064*/ 	.word	index@(.nv.constant0._Z8op_multiidPf)
        /*0068*/ 	.short	0x0380
        /*006a*/ 	.short	0x0018


	//----- nvinfo : EIATTR_SW_WAR
	.align		4
.L_26:
        /*006c*/ 	.byte	0x04, 0x36
        /*006e*/ 	.short	(.L_28 - .L_27)
.L_27:
        /*0070*/ 	.word	0x00000008
.L_28:


//--------------------- .nv.info._Z9op_singleid   --------------------------
	.section	.nv.info._Z9op_singleid,"",@"SHT_CUDA_INFO"
	.sectionflags	@""
	.align	4


	//----- nvinfo : EIATTR_CUDA_API_VERSION
	.align		4
        /*0000*/ 	.byte	0x04, 0x37
        /*0002*/ 	.short	(.L_30 - .L_29)
.L_29:
        /*0004*/ 	.word	0x00000082


	//----- nvinfo : EIATTR_KPARAM_INFO
	.align		4
.L_30:
        /*0008*/ 	.byte	0x04, 0x17
        /*000a*/ 	.short	(.L_32 - .L_31)
.L_31:
        /*000c*/ 	.word	0x00000000
        /*0010*/ 	.short	0x0001
        /*0012*/ 	.short	0x0008
        /*0014*/ 	.byte	0x00, 0xf0, 0x21, 0x00


	//----- nvinfo : EIATTR_KPARAM_INFO
	.align		4
.L_32:
        /*0018*/ 	.byte	0x04, 0x17
        /*001a*/ 	.short	(.L_34 - .L_33)
.L_33:
        /*001c*/ 	.word	0x00000000
        /*0020*/ 	.short	0x0000
        /*0022*/ 	.short	0x0000
        /*0024*/ 	.byte	0x00, 0xf0, 0x11, 0x00


	//----- nvinfo : EIATTR_SPARSE_MMA_MASK
	.align		4
.L_34:
        /*0028*/ 	.byte	0x03, 0x50
        /*002a*/ 	.short	0x0000


	//----- nvinfo : EIATTR_MAXREG_COUNT
	.align		4
        /*002c*/ 	.byte	0x03, 0x1b
        /*002e*/ 	.short	0x00ff


	//----- nvinfo : EIATTR_EXTERNS
	.align		4
        /*0030*/ 	.byte	0x04, 0x0f
        /*0032*/ 	.short	(.L_36 - .L_35)


	//   ....[0]....
	.align		4
.L_35:
        /*0034*/ 	.word	index@(vprintf)


	//----- nvinfo : EIATTR_MERCURY_ISA_VERSION
	.align		4
.L_36:
        /*0038*/ 	.byte	0x03, 0x5f
        /*003a*/ 	.short	0x0101


	//----- nvinfo : EIATTR_VRC_CTA_INIT_COUNT
	.align		4
        /*003c*/ 	.byte	0x02, 0x4a
	.zero		1
	.zero		1


	//----- nvinfo : EIATTR_SYSCALL_OFFSETS
	.align		4
        /*0040*/ 	.byte	0x04, 0x46
        /*0042*/ 	.short	(.L_38 - .L_37)


	//   ....[0]....
.L_37:
        /*0044*/ 	.word	0x00000700


	//----- nvinfo : EIATTR_EXIT_INSTR_OFFSETS
	.align		4
.L_38:
        /*0048*/ 	.byte	0x04, 0x1c
        /*004a*/ 	.short	(.L_40 - .L_39)


	//   ....[0]....
.L_39:
        /*004c*/ 	.word	0x00000710


	//----- nvinfo : EIATTR_CRS_STACK_SIZE
	.align		4
.L_40:
        /*0050*/ 	.byte	0x04, 0x1e
        /*0052*/ 	.short	(.L_42 - .L_41)
.L_41:
        /*0054*/ 	.word	0x00000000


	//----- nvinfo : EIATTR_CBANK_PARAM_SIZE
	.align		4
.L_42:
        /*0058*/ 	.byte	0x03, 0x19
        /*005a*/ 	.short	0x0010


	//----- nvinfo : EIATTR_PARAM_CBANK
	.align		4
        /*005c*/ 	.byte	0x04, 0x0a
        /*005e*/ 	.short	(.L_44 - .L_43)
	.align		4
.L_43:
        /*0060*/ 	.word	index@(.nv.constant0._Z9op_singleid)
        /*0064*/ 	.short	0x0380
        /*0066*/ 	.short	0x0010


	//----- nvinfo : EIATTR_SW_WAR
	.align		4
.L_44:
        /*0068*/ 	.byte	0x04, 0x36
        /*006a*/ 	.short	(.L_46 - .L_45)
.L_45:
        /*006c*/ 	.word	0x00000008
.L_46:


//--------------------- .nv.callgraph             --------------------------
	.section	.nv.callgraph,"",@"SHT_CUDA_CALLGRAPH"
	.align	4
	.sectionentsize	8
	.align		4
        /*0000*/ 	.word	0x00000000
	.align		4
        /*0004*/ 	.word	0xffffffff
	.align		4
        /*0008*/ 	.word	index@(_Z9op_singleid)
	.align		4
        /*000c*/ 	.word	index@(vprintf)
	.align		4
        /*0010*/ 	.word	0x00000000
	.align		4
        /*0014*/ 	.word	0xfffffffe
	.align		4
        /*0018*/ 	.word	0x00000000
	.align		4
        /*001c*/ 	.word	0xfffffffd
	.align		4
        /*0020*/ 	.word	0x00000000
	.align		4
        /*0024*/ 	.word	0xfffffffc


//--------------------- .nv.constant4             --------------------------
	.section	.nv.constant4,"a",@progbits
	.align	8
	.align		8
.nv.constant4:
        /*0000*/ 	.dword	$str
	.align		8
        /*0008*/ 	.dword	vprintf


//--------------------- .text._Z8op_multiidPf     --------------------------
	.section	.text._Z8op_multiidPf,"ax",@progbits
	.align	128
        .global         _Z8op_multiidPf
        .type           _Z8op_multiidPf,@function
        .size           _Z8op_multiidPf,(.L_x_8 - _Z8op_multiidPf)
        .other          _Z8op_multiidPf,@"STO_CUDA_ENTRY STV_DEFAULT"
_Z8op_multiidPf:
.text._Z8op_multiidPf:
[----:B------:R-:W-:Y:S01]  /*0000*/  LDC R1, c[0x0][0x37c] ;  /* 0x0000df00ff017b82 */ /* 0x000fe20000000800 */
[----:B------:R-:W0:Y:S07]  /*0010*/  S2R R15, SR_TID.X ;  /* 0x00000000000f7919 */ /* 0x000e2e0000002100 */
[----:B------:R-:W0:Y:S01]  /*0020*/  S2UR UR4, SR_CTAID.X ;  /* 0x00000000000479c3 */ /* 0x000e220000002500 */
[----:B------:R-:W1:Y:S07]  /*0030*/  LDCU UR5, c[0x0][0x380] ;  /* 0x00007000ff0577ac */ /* 0x000e6e0008000800 */
[----:B------:R-:W0:Y:S02]  /*0040*/  LDC R14, c[0x0][0x360] ;  /* 0x0000d800ff0e7b82 */ /* 0x000e240000000800 */
[----:B0-----:R-:W-:-:S05]  /*0050*/  IMAD R15, R14, UR4, R15 ;  /* 0x000000040e0f7c24 */ /* 0x001fca000f8e020f */
[----:B-1----:R-:W-:-:S13]  /*0060*/  ISETP.GE.AND P0, PT, R15, UR5, PT ;  /* 0x000000050f007c0c */ /* 0x002fda000bf06270 */
[----:B------:R-:W-:Y:S05]  /*0070*/  @P0 EXIT ;  /* 0x000000000000094d */ /* 0x000fea0003800000 */
[----:B------:R-:W0:Y:S01]  /*0080*/  LDC.64 R8, c[0x0][0x388] ;  /* 0x0000e200ff087b82 */ /* 0x000e220000000a00 */
[----:B------:R-:W1:Y:S01]  /*0090*/  LDCU UR4, c[0x0][0x370] ;  /* 0x00006e00ff0477ac */ /* 0x000e620008000800 */
[----:B------:R-:W2:Y:S06]  /*00a0*/  LDCU.64 UR6, c[0x0][0x358] ;  /* 0x00006b00ff0677ac */ /* 0x000eac0008000a00 */
[----:B------:R-:W3:Y:S01]  /*00b0*/  LDC R0, c[0x0][0x38c] ;  /* 0x0000e300ff007b82 */ /* 0x000ee20000000800 */
[----:B------:R-:W4:Y:S07]  /*00c0*/  LDCU UR8, c[0x0][0x380] ;  /* 0x00007000ff0877ac */ /* 0x000f2e0008000800 */
[----:B------:R-:W2:Y:S01]  /*00d0*/  LDC.64 R4, c[0x0][0x388] ;  /* 0x0000e200ff047b82 */ /* 0x000ea20000000a00 */
[----:B-1----:R-:W-:Y:S01]  /*00e0*/  IMAD R14, R14, UR4, RZ ;  /* 0x000000040e0e7c24 */ /* 0x002fe2000f8e02ff */
[----:B0-----:R-:W-:-:S06]  /*00f0*/  DADD R2, -RZ, |R8| ;  /* 0x00000000ff027229 */ /* 0x001fcc0000000508 */
[----:B------:R-:W0:Y:S01]  /*0100*/  LDC.64 R6, c[0x0][0x390] ;  /* 0x0000e400ff067b82 */ /* 0x000e220000000a00 */
[----:B------:R-:W-:Y:S01]  /*0110*/  DSETP.GT.AND P0, PT, |R8|, 1, PT ;  /* 0x3ff000000800742a */ /* 0x000fe20003f04200 */
[----:B------:R-:W-:Y:S02]  /*0120*/  IMAD.MOV.U32 R2, RZ, RZ, RZ ;  /* 0x000000ffff027224 */ /* 0x000fe400078e00ff */
[----:B------:R-:W1:Y:S04]  /*0130*/  MUFU.RCP64H R3, R3 ;  /* 0x0000000300037308 */ /* 0x000e680000001800 */
[----:B-1234-:R-:W-:-:S11]  /*0140*/  DFMA R8, R2, -|R8|, 1 ;  /* 0x3ff000000208742b */ /* 0x01efd60000000c08 */
.L_x_0:
[----:B01----:R-:W-:-:S05]  /*0150*/  IMAD.WIDE R10, R15, 0x4, R6 ;  /* 0x000000040f0a7825 */ /* 0x003fca00078e0206 */
[----:B------:R-:W2:Y:S01]  /*0160*/  LDG.E R16, desc[UR6][R10.64] ;  /* 0x000000060a107981 */ /* 0x000ea2000c1e1900 */
[----:B------:R-:W-:Y:S01]  /*0170*/  @P0 DFMA R12, R8, R8, R8 ;  /* 0x00000008080c022b */ /* 0x000fe20000000008 */
[----:B------:R-:W-:Y:S01]  /*0180*/  IMAD.MOV.U32 R20, RZ, RZ, -0x2449a4b7 ;  /* 0xdbb65b49ff147424 */ /* 0x000fe200078e00ff */
[----:B------:R-:W-:Y:S01]  /*0190*/  @P0 DSETP.NEU.AND P1, PT, |R4|, +INF , PT ;  /* 0x7ff000000400042a */ /* 0x000fe20003f2d200 */
[----:B------:R-:W-:Y:S01]  /*01a0*/  IMAD.MOV.U32 R21, RZ, RZ, 0x3f2d3b63 ;  /* 0x3f2d3b63ff157424 */ /* 0x000fe200078e00ff */
[----:B------:R-:W-:Y:S01]  /*01b0*/  UMOV UR4, 0x2a25ff7e ;  /* 0x2a25ff7e00047882 */ /* 0x000fe20000000000 */
[----:B------:R-:W-:Y:S01]  /*01c0*/  UMOV UR5, 0x3ef53e1d ;  /* 0x3ef53e1d00057882 */ /* 0x000fe20000000000 */
[----:B------:R-:W-:Y:S02]  /*01d0*/  IMAD.IADD R15, R14, 0x1, R15 ;  /* 0x000000010e0f7824 */ /* 0x000fe400078e020f */
[----:B------:R-:W-:Y:S02]  /*01e0*/  @P0 DFMA R18, R2, R12, R2 ;  /* 0x0000000c0212022b */ /* 0x000fe40000000002 */
[----:B------:R-:W-:-:S08]  /*01f0*/  DADD R12, -RZ, |R4| ;  /* 0x00000000ff0c7229 */ /* 0x000fd00000000504 */
[----:B------:R-:W-:Y:S02]  /*0200*/  @P0 FSEL R12, R18, RZ, P1 ;  /* 0x000000ff120c0208 */ /* 0x000fe40000800000 */
[----:B------:R-:W-:Y:S02]  /*0210*/  @P0 FSEL R13, R19, RZ, P1 ;  /* 0x000000ff130d0208 */ /* 0x000fe40000800000 */
[----:B------:R-:W-:-:S04]  /*0220*/  ISETP.GE.AND P1, PT, R15, UR8, PT ;  /* 0x000000080f007c0c */ /* 0x000fc8000bf26270 */
[----:B------:R-:W-:-:S08]  /*0230*/  DMUL R18, R12, R12 ;  /* 0x0000000c0c127228 */ /* 0x000fd00000000000 */
[----:B------:R-:W-:Y:S01]  /*0240*/  DFMA R20, R18, -UR4, R20 ;  /* 0x8000000412147c2b */ /* 0x000fe20008000014 */
[----:B------:R-:W-:Y:S01]  /*0250*/  UMOV UR4, 0x8dde082e ;  /* 0x8dde082e00047882 */ /* 0x000fe20000000000 */
[----:B------:R-:W-:-:S06]  /*0260*/  UMOV UR5, 0x3f531278 ;  /* 0x3f53127800057882 */ /* 0x000fcc0000000000 */
[----:B------:R-:W-:Y:S01]  /*0270*/  DFMA R20, R18, R20, -UR4 ;  /* 0x8000000412147e2b */ /* 0x000fe20008000014 */
[----:B------:R-:W-:Y:S01]  /*0280*/  UMOV UR4, 0xc8249315 ;  /* 0xc824931500047882 */ /* 0x000fe20000000000 */
[----:B------:R-:W-:-:S06]  /*0290*/  UMOV UR5, 0x3f6f9690 ;  /* 0x3f6f969000057882 */ /* 0x000fcc0000000000 */
[----:B------:R-:W-:Y:S01]  /*02a0*/  DFMA R20, R18, R20, UR4 ;  /* 0x0000000412147e2b */ /* 0x000fe20008000014 */
        /* <DEDUP_REMOVED lines=47> */
[----:B------:R-:W-:-:S08]  /*05a0*/  DMUL R20, R18, R20 ;  /* 0x0000001412147228 */ /* 0x000fd00000000000 */
[----:B------:R-:W-:-:S08]  /*05b0*/  DFMA R20, R20, R12, R12 ;  /* 0x0000000c1414722b */ /* 0x000fd0000000000c */
[----:B------:R-:W-:-:S10]  /*05c0*/  DADD R12, -R20, UR4 ;  /* 0x00000004140c7e29 */ /* 0x000fd40008000100 */
[----:B------:R-:W-:Y:S02]  /*05d0*/  FSEL R13, R13, R21, P0 ;  /* 0x000000150d0d7208 */ /* 0x000fe40000000000 */
[----:B------:R-:W-:Y:S02]  /*05e0*/  FSEL R12, R12, R20, P0 ;  /* 0x000000140c0c7208 */ /* 0x000fe40000000000 */
[----:B------:R-:W-:Y:S01]  /*05f0*/  LOP3.LUT R13, R13, 0x80000000, R0, 0xb8, !PT ;  /* 0x800000000d0d7812 */ /* 0x000fe200078eb800 */
[----:B--2---:R-:W0:Y:S05]  /*0600*/  F2F.F64.F32 R16, R16 ;  /* 0x0000001000107310 */ /* 0x004e2a0000201800 */
[----:B0-----:R-:W-:-:S10]  /*0610*/  DADD R12, R12, R16 ;  /* 0x000000000c0c7229 */ /* 0x001fd40000000010 */
[----:B------:R-:W0:Y:S02]  /*0620*/  F2F.F32.F64 R13, R12 ;  /* 0x0000000c000d7310 */ /* 0x000e240000301000 */
[----:B0-----:R1:W-:Y:S01]  /*0630*/  STG.E desc[UR6][R10.64], R13 ;  /* 0x0000000d0a007986 */ /* 0x0013e2000c101906 */
[----:B------:R-:W-:Y:S05]  /*0640*/  @!P1 BRA `(.L_x_0) ;  /* 0xfffffff800c09947 */ /* 0x000fea000383ffff */
[----:B------:R-:W-:Y:S05]  /*0650*/  EXIT ;  /* 0x000000000000794d */ /* 0x000fea0003800000 */
.L_x_1:
[----:B------:R-:W-:-:S00]  /*0660*/  BRA `(.L_x_1) ;  /* 0xfffffffc00fc7947 */ /* 0x000fc0000383ffff */
[----:B------:R-:W-:-:S00]  /*0670*/  NOP ;  /* 0x0000000000007918 */ /* 0x000fc00000000000 */
        /* <DEDUP_REMOVED lines=8> */
.L_x_8:


//--------------------- .text._Z9op_singleid      --------------------------
	.section	.text._Z9op_singleid,"ax",@progbits
	.align	128
        .global         _Z9op_singleid
        .type           _Z9op_singleid,@function
        .size           _Z9op_singleid,(.L_x_9 - _Z9op_singleid)
        .other          _Z9op_singleid,@"STO_CUDA_ENTRY STV_DEFAULT"
_Z9op_singleid:
.text._Z9op_singleid:
[----:B------:R-:W0:Y:S01]  /*0000*/  LDC R1, c[0x0][0x37c] ;  /* 0x0000df00ff017b82 */ /* 0x000e220000000800 */
[----:B------:R-:W1:Y:S01]  /*0010*/  S2R R11, SR_TID.X ;  /* 0x00000000000b7919 */ /* 0x000e620000002100 */
[----:B------:R-:W2:Y:S06]  /*0020*/  LDCU UR5, c[0x0][0x2fc] ;  /* 0x00005f80ff0577ac */ /* 0x000eac0008000800 */
[----:B------:R-:W1:Y:S01]  /*0030*/  S2UR UR6, SR_CTAID.X ;  /* 0x00000000000679c3 */ /* 0x000e620000002500 */
[----:B0-----:R-:W-:Y:S01]  /*0040*/  VIADD R1, R1, 0xfffffff8 ;  /* 0xfffffff801017836 */ /* 0x001fe20000000000 */
[----:B------:R-:W-:Y:S01]  /*0050*/  BSSY.RECONVERGENT B0, `(.L_x_2) ;  /* 0x0000063000007945 */ /* 0x000fe20003800200 */
[----:B------:R-:W0:Y:S01]  /*0060*/  LDCU UR7, c[0x0][0x380] ;  /* 0x00007000ff0777ac */ /* 0x000e220008000800 */
[----:B------:R-:W-:Y:S01]  /*0070*/  CS2R R2, SRZ ;  /* 0x0000000000027805 */ /* 0x000fe2000001ff00 */
[----:B------:R-:W3:Y:S03]  /*0080*/  LDCU UR4, c[0x0][0x2f8] ;  /* 0x00005f00ff0477ac */ /* 0x000ee60008000800 */
[----:B------:R-:W1:Y:S01]  /*0090*/  LDC R0, c[0x0][0x360] ;  /* 0x0000d800ff007b82 */ /* 0x000e620000000800 */
[----:B------:R-:W4:Y:S01]  /*00a0*/  LDCU UR8, c[0x0][0x380] ;  /* 0x00007000ff0877ac */ /* 0x000f220008000800 */
[----:B---3--:R-:W-:-:S05]  /*00b0*/  IADD3 R6, P1, PT, R1, UR4, RZ ;  /* 0x0000000401067c10 */ /* 0x008fca000ff3e0ff */
[----:B--2---:R-:W-:Y:S02]  /*00c0*/  IMAD.X R7, RZ, RZ, UR5, P1 ;  /* 0x00000005ff077e24 */ /* 0x004fe400088e06ff */
[----:B-1----:R-:W-:-:S05]  /*00d0*/  IMAD R11, R0, UR6, R11 ;  /* 0x00000006000b7c24 */ /* 0x002fca000f8e020b */
[----:B0-----:R-:W-:-:S13]  /*00e0*/  ISETP.GE.AND P0, PT, R11, UR7, PT ;  /* 0x000000070b007c0c */ /* 0x001fda000bf06270 */
[----:B----4-:R-:W-:Y:S05]  /*00f0*/  @P0 BRA `(.L_x_3) ;  /* 0x0000000400600947 */ /* 0x010fea0003800000 */
[----:B------:R-:W0:Y:S01]  /*0100*/  LDC.64 R4, c[0x0][0x388] ;  /* 0x0000e200ff047b82 */ /* 0x000e220000000a00 */
[----:B------:R-:W1:Y:S07]  /*0110*/  LDCU UR4, c[0x0][0x370] ;  /* 0x00006e00ff0477ac */ /* 0x000e6e0008000800 */
[----:B------:R-:W2:Y:S08]  /*0120*/  LDC.64 R2, c[0x0][0x388] ;  /* 0x0000e200ff027b82 */ /* 0x000eb00000000a00 */
[----:B------:R-:W3:Y:S01]  /*0130*/  LDC R10, c[0x0][0x38c] ;  /* 0x0000e300ff0a7b82 */ /* 0x000ee20000000800 */
[----:B-1----:R-:W-:Y:S01]  /*0140*/  IMAD R0, R0, UR4, RZ ;  /* 0x0000000400007c24 */ /* 0x002fe2000f8e02ff */
[----:B0-----:R-:W-:-:S02]  /*0150*/  DADD R8, -RZ, |R4| ;  /* 0x00000000ff087229 */ /* 0x001fc40000000504 */
[----:B--2---:R-:W-:Y:S01]  /*0160*/  DSETP.GT.AND P0, PT, |R2|, 1, PT ;  /* 0x3ff000000200742a */ /* 0x004fe20003f04200 */
[----:B------:R-:W-:-:S13]  /*0170*/  CS2R R2, SRZ ;  /* 0x0000000000027805 */ /* 0x000fda000001ff00 */
.L_x_5:
[----:B------:R-:W-:Y:S02]  /*0180*/  IMAD.MOV.U32 R12, RZ, RZ, R8 ;  /* 0x000000ffff0c7224 */ /* 0x000fe400078e0008 */
[----:B------:R-:W-:Y:S01]  /*0190*/  IMAD.MOV.U32 R13, RZ, RZ, R9 ;  /* 0x000000ffff0d7224 */ /* 0x000fe200078e0009 */
[----:B------:R-:W-:Y:S06]  /*01a0*/  @!P0 BRA `(.L_x_4) ;  /* 0x0000000000208947 */ /* 0x000fec0003800000 */
[----:B------:R-:W0:Y:S01]  /*01b0*/  MUFU.RCP64H R13, R9 ;  /* 0x00000009000d7308 */ /* 0x000e220000001800 */
[----:B------:R-:W-:Y:S01]  /*01c0*/  IMAD.MOV.U32 R12, RZ, RZ, RZ ;  /* 0x000000ffff0c7224 */ /* 0x000fe200078e00ff */
[----:B------:R-:W-:-:S05]  /*01d0*/  DSETP.NEU.AND P1, PT, |R4|, +INF , PT ;  /* 0x7ff000000400742a */ /* 0x000fca0003f2d200 */
[----:B0-----:R-:W-:-:S08]  /*01e0*/  DFMA R14, R12, -|R4|, 1 ;  /* 0x3ff000000c0e742b */ /* 0x001fd00000000c04 */
[----:B------:R-:W-:-:S08]  /*01f0*/  DFMA R14, R14, R14, R14 ;  /* 0x0000000e0e0e722b */ /* 0x000fd0000000000e */
[----:B------:R-:W-:-:S10]  /*0200*/  DFMA R14, R12, R14, R12 ;  /* 0x0000000e0c0e722b */ /* 0x000fd4000000000c */
[----:B------:R-:W-:Y:S02]  /*0210*/  FSEL R12, R14, RZ, P1 ;  /* 0x000000ff0e0c7208 */ /* 0x000fe40000800000 */
[----:B------:R-:W-:-:S07]  /*0220*/  FSEL R13, R15, RZ, P1 ;  /* 0x000000ff0f0d7208 */ /* 0x000fce0000800000 */
.L_x_4:
[----:B------:R-:W-:Y:S01]  /*0230*/  DMUL R14, R12, R12 ;  /* 0x0000000c0c0e7228 */ /* 0x000fe20000000000 */
[----:B------:R-:W-:Y:S01]  /*0240*/  IMAD.MOV.U32 R16, RZ, RZ, -0x2449a4b7 ;  /* 0xdbb65b49ff107424 */ /* 0x000fe200078e00ff */
[----:B------:R-:W-:Y:S01]  /*0250*/  UMOV UR4, 0x2a25ff7e ;  /* 0x2a25ff7e00047882 */ /* 0x000fe20000000000 */
[----:B------:R-:W-:Y:S01]  /*0260*/  IMAD.MOV.U32 R17, RZ, RZ, 0x3f2d3b63 ;  /* 0x3f2d3b63ff117424 */ /* 0x000fe200078e00ff */
[----:B------:R-:W-:Y:S01]  /*0270*/  UMOV UR5, 0x3ef53e1d ;  /* 0x3ef53e1d00057882 */ /* 0x000fe20000000000 */
[----:B------:R-:W-:-:S04]  /*0280*/  IMAD.IADD R11, R0, 0x1, R11 ;  /* 0x00000001000b7824 */ /* 0x000fc800078e020b */
[----:B------:R-:W-:Y:S01]  /*0290*/  DFMA R16, R14, -UR4, R16 ;  /* 0x800000040e107c2b */ /* 0x000fe20008000010 */
[----:B------:R-:W-:Y:S01]  /*02a0*/  UMOV UR4, 0x8dde082e ;  /* 0x8dde082e00047882 */ /* 0x000fe20000000000 */
[----:B------:R-:W-:Y:S01]  /*02b0*/  UMOV UR5, 0x3f531278 ;  /* 0x3f53127800057882 */ /* 0x000fe20000000000 */
[----:B------:R-:W-:-:S05]  /*02c0*/  ISETP.GE.AND P1, PT, R11, UR8, PT ;  /* 0x000000080b007c0c */ /* 0x000fca000bf26270 */
        /* <DEDUP_REMOVED lines=56> */
[----:B---3--:R-:W-:-:S06]  /*0650*/  LOP3.LUT R13, R13, 0x80000000, R10, 0xb8, !PT ;  /* 0x800000000d0d7812 */ /* 0x008fcc00078eb80a */
[----:B------:R-:W-:Y:S01]  /*0660*/  DADD R2, R12, R2 ;  /* 0x000000000c027229 */ /* 0x000fe20000000002 */
[----:B------:R-:W-:Y:S10]  /*0670*/  @!P1 BRA `(.L_x_5) ;  /* 0xfffffff800c09947 */ /* 0x000ff4000383ffff */
.L_x_3:
[----:B------:R-:W-:Y:S05]  /*0680*/  BSYNC.RECONVERGENT B0 ;  /* 0x0000000000007941 */ /* 0x000fea0003800200 */
.L_x_2:
[----:B------:R-:W-:Y:S01]  /*0690*/  MOV R0, 0x8 ;  /* 0x0000000800007802 */ /* 0x000fe20000000f00 */
[----:B------:R0:W-:Y:S01]  /*06a0*/  STL.64 [R1], R2 ;  /* 0x0000000201007387 */ /* 0x0001e20000100a00 */
[----:B------:R-:W1:Y:S02]  /*06b0*/  LDCU.64 UR4, c[0x4][URZ] ;  /* 0x01000000ff0477ac */ /* 0x000e640008000a00 */
[----:B------:R0:W2:Y:S01]  /*06c0*/  LDC.64 R8, c[0x4][R0] ;  /* 0x0100000000087b82 */ /* 0x0000a20000000a00 */
[----:B-1----:R-:W-:Y:S02]  /*06d0*/  IMAD.U32 R4, RZ, RZ, UR4 ;  /* 0x00000004ff047e24 */ /* 0x002fe4000f8e00ff */
[----:B0-----:R-:W-:-:S07]  /*06e0*/  IMAD.U32 R5, RZ, RZ, UR5 ;  /* 0x00000005ff057e24 */ /* 0x001fce000f8e00ff */
[----:B------:R-:W-:-:S07]  /*06f0*/  LEPC R20, `(.L_x_6) ;  /* 0x000000001014794e */ /* 0x000fce0000000000 */
[----:B--2---:R-:W-:Y:S05]  /*0700*/  CALL.ABS.NOINC R8 ;  /* 0x0000000008007343 */ /* 0x004fea0003c00000 */
.L_x_6:
[----:B------:R-:W-:Y:S05]  /*0710*/  EXIT ;  /* 0x000000000000794d */ /* 0x000fea0003800000 */
.L_x_7:
        /* <DEDUP_REMOVED lines=14> */
.L_x_9:


//--------------------- .nv.global.init           --------------------------
	.section	.nv.global.init,"aw",@progbits
.nv.global.init:
	.type		$str,@object
	.size		$str,(.L_0 - $str)
$str:
        /*0000*/ 	.byte	0x74, 0x6f, 0x74, 0x20, 0x73, 0x69, 0x6e, 0x67, 0x6c, 0x65, 0x3a, 0x20, 0x25, 0x6c, 0x66, 0x0a
        /*0010*/ 	.byte	0x00
.L_0:


//--------------------- .nv.shared.reserved.0     --------------------------
	.section	.nv.shared.reserved.0,"aw",@nobits
	.weak		__nv_reservedSMEM_offset_0_alias
	.size		__nv_reservedSMEM_offset_0_alias, 0, 64
	.other		__nv_reservedSMEM_offset_0_alias,@"STO_CUDA_RESERVED_SHARED STV_DEFAULT"
__nv_reservedSMEM_offset_0_alias:
	.zero		0
	.zero		64


//--------------------- .nv.constant0._Z8op_multiidPf --------------------------
	.section	.nv.constant0._Z8op_multiidPf,"a",@progbits
	.sectionflags	@""
	.align	4
.nv.constant0._Z8op_multiidPf:
	.zero		920


//--------------------- .nv.constant0._Z9op_singleid --------------------------
	.section	.nv.constant0._Z9op_singleid,"a",@progbits
	.sectionflags	@""
	.align	4
.nv.constant0._Z9op_singleid:
	.zero		912


//--------------------- SYMBOLS --------------------------

	.type		.nv.reservedSmem.offset0,@object
	.size		.nv.reservedSmem.offset0,0x4
	.type		vprintf,@function
